//
// Generated by NVIDIA NVVM Compiler
//
// Compiler Build ID: CL-36424714
// Cuda compilation tools, release 13.0, V13.0.88
// Based on NVVM 20.0.0
//

.version 9.0
.target sm_100
.address_size 64

	// .globl	_Z27VectorAdditionUsing3DBlocksPiS_S_iii

.visible .entry _Z27VectorAdditionUsing3DBlocksPiS_S_iii(
	.param .u64 .ptr .align 1 _Z27VectorAdditionUsing3DBlocksPiS_S_iii_param_0,
	.param .u64 .ptr .align 1 _Z27VectorAdditionUsing3DBlocksPiS_S_iii_param_1,
	.param .u64 .ptr .align 1 _Z27VectorAdditionUsing3DBlocksPiS_S_iii_param_2,
	.param .u32 _Z27VectorAdditionUsing3DBlocksPiS_S_iii_param_3,
	.param .u32 _Z27VectorAdditionUsing3DBlocksPiS_S_iii_param_4,
	.param .u32 _Z27VectorAdditionUsing3DBlocksPiS_S_iii_param_5
)
{
	.reg .pred 	%p<7>;
	.reg .b32 	%r<25>;
	.reg .b64 	%rd<11>;

	ld.param.u64 	%rd1, [_Z27VectorAdditionUsing3DBlocksPiS_S_iii_param_0];
	ld.param.u64 	%rd2, [_Z27VectorAdditionUsing3DBlocksPiS_S_iii_param_1];
	ld.param.u64 	%rd3, [_Z27VectorAdditionUsing3DBlocksPiS_S_iii_param_2];
	ld.param.u32 	%r5, [_Z27VectorAdditionUsing3DBlocksPiS_S_iii_param_3];
	ld.param.u32 	%r8, [_Z27VectorAdditionUsing3DBlocksPiS_S_iii_param_4];
	ld.param.u32 	%r7, [_Z27VectorAdditionUsing3DBlocksPiS_S_iii_param_5];
	mov.u32 	%r9, %ctaid.x;
	mov.u32 	%r10, %ntid.x;
	mov.u32 	%r11, %tid.x;
	mad.lo.s32 	%r1, %r9, %r10, %r11;
	mov.u32 	%r12, %ctaid.y;
	mov.u32 	%r13, %ntid.y;
	mov.u32 	%r14, %tid.y;
	mad.lo.s32 	%r15, %r12, %r13, %r14;
	mov.u32 	%r16, %ctaid.z;
	mov.u32 	%r17, %ntid.z;
	mov.u32 	%r18, %tid.z;
	mad.lo.s32 	%r3, %r16, %r17, %r18;
	setp.ge.s32 	%p1, %r1, %r5;
	setp.ge.s32 	%p2, %r15, %r8;
	or.pred  	%p3, %p1, %p2;
	setp.ge.s32 	%p4, %r3, %r7;
	or.pred  	%p5, %p3, %p4;
	@%p5 bra 	$L__BB0_3;
	mad.lo.s32 	%r19, %r8, %r3, %r15;
	mad.lo.s32 	%r4, %r19, %r5, %r1;
	mul.lo.s32 	%r20, %r8, %r5;
	mul.lo.s32 	%r21, %r20, %r7;
	setp.ge.s32 	%p6, %r4, %r21;
	@%p6 bra 	$L__BB0_3;
	cvta.to.global.u64 	%rd4, %rd1;
	mul.wide.s32 	%rd5, %r4, 4;
	add.s64 	%rd6, %rd4, %rd5;
	ld.global.u32 	%r22, [%rd6];
	cvta.to.global.u64 	%rd7, %rd2;
	add.s64 	%rd8, %rd7, %rd5;
	ld.global.u32 	%r23, [%rd8];
	add.s32 	%r24, %r23, %r22;
	cvta.to.global.u64 	%rd9, %rd3;
	add.s64 	%rd10, %rd9, %rd5;
	st.global.u32 	[%rd10], %r24;
$L__BB0_3:
	ret;

}
	// .globl	_Z26VectorAdditionUsing1DBlockPiS_S_i
.visible .entry _Z26VectorAdditionUsing1DBlockPiS_S_i(
	.param .u64 .ptr .align 1 _Z26VectorAdditionUsing1DBlockPiS_S_i_param_0,
	.param .u64 .ptr .align 1 _Z26VectorAdditionUsing1DBlockPiS_S_i_param_1,
	.param .u64 .ptr .align 1 _Z26VectorAdditionUsing1DBlockPiS_S_i_param_2,
	.param .u32 _Z26VectorAdditionUsing1DBlockPiS_S_i_param_3
)
{
	.reg .pred 	%p<2>;
	.reg .b32 	%r<9>;
	.reg .b64 	%rd<11>;

	ld.param.u64 	%rd1, [_Z26VectorAdditionUsing1DBlockPiS_S_i_param_0];
	ld.param.u64 	%rd2, [_Z26VectorAdditionUsing1DBlockPiS_S_i_param_1];
	ld.param.u64 	%rd3, [_Z26VectorAdditionUsing1DBlockPiS_S_i_param_2];
	ld.param.u32 	%r2, [_Z26VectorAdditionUsing1DBlockPiS_S_i_param_3];
	mov.u32 	%r3, %ntid.x;
	mov.u32 	%r4, %ctaid.x;
	mov.u32 	%r5, %tid.x;
	mad.lo.s32 	%r1, %r3, %r4, %r5;
	setp.ge.s32 	%p1, %r1, %r2;
	@%p1 bra 	$L__BB1_2;
	cvta.to.global.u64 	%rd4, %rd1;
	cvta.to.global.u64 	%rd5, %rd2;
	cvta.to.global.u64 	%rd6, %rd3;
	mul.wide.s32 	%rd7, %r1, 4;
	add.s64 	%rd8, %rd4, %rd7;
	ld.global.u32 	%r6, [%rd8];
	add.s64 	%rd9, %rd5, %rd7;
	ld.global.u32 	%r7, [%rd9];
	add.s32 	%r8, %r7, %r6;
	add.s64 	%rd10, %rd6, %rd7;
	st.global.u32 	[%rd10], %r8;
$L__BB1_2:
	ret;

}


// ===== COMPILED SASS (sm_100) =====

	.target	sm_100

	.elftype	@"ET_EXEC"


//--------------------- .note.nv.tkinfo           --------------------------
	.section	.note.nv.tkinfo,"",@"SHT_NOTE"
	.sectionflags	@"SHF_NOTE_NV_TKINFO"
	.tkinfo
        /*0018*/ 	.word	0x00000002
        /*0030*/ 	.string	""
        /*0030*/ 	.string	"ptxas"
        /*0030*/ 	.string	"Cuda compilation tools, release 13.0, V13.0.88"
        /*0030*/ 	.string	"Build cuda_13.0.r13.0/compiler.36424714_0"
        /*0030*/ 	.string	"-arch sm_100 -m 64 "



//--------------------- .note.nv.cuinfo           --------------------------
	.section	.note.nv.cuinfo,"",@"SHT_NOTE"
	.sectionflags	@"SHF_NOTE_NV_CUINFO"
        /*0018*/ 	.short	0x0002
        /*001a*/ 	.short	0x0064
        /*001c*/ 	.short	0x0082
	.zero		2


//--------------------- .nv.info                  --------------------------
	.section	.nv.info,"",@"SHT_CUDA_INFO"
	.align	4


	//----- nvinfo : EIATTR_REGCOUNT
	.align		4
        /*0000*/ 	.byte	0x04, 0x2f
        /*0002*/ 	.short	(.L_1 - .L_0)
	.align		4
.L_0:
        /*0004*/ 	.word	index@(_Z27VectorAdditionUsing3DBlocksPiS_S_iii)
        /*0008*/ 	.word	0x0000000c


	//----- nvinfo : EIATTR_FRAME_SIZE
	.align		4
.L_1:
        /*000c*/ 	.byte	0x04, 0x11
        /*000e*/ 	.short	(.L_3 - .L_2)
	.align		4
.L_2:
        /*0010*/ 	.word	index@(_Z27VectorAdditionUsing3DBlocksPiS_S_iii)
        /*0014*/ 	.word	0x00000000


	//----- nvinfo : EIATTR_REGCOUNT
	.align		4
.L_3:
        /*0018*/ 	.byte	0x04, 0x2f
        /*001a*/ 	.short	(.L_5 - .L_4)
	.align		4
.L_4:
        /*001c*/ 	.word	index@(_Z26VectorAdditionUsing1DBlockPiS_S_i)
        /*0020*/ 	.word	0x0000000c


	//----- nvinfo : EIATTR_FRAME_SIZE
	.align		4
.L_5:
        /*0024*/ 	.byte	0x04, 0x11
        /*0026*/ 	.short	(.L_7 - .L_6)
	.align		4
.L_6:
        /*0028*/ 	.word	index@(_Z26VectorAdditionUsing1DBlockPiS_S_i)
        /*002c*/ 	.word	0x00000000


	//----- nvinfo : EIATTR_MIN_STACK_SIZE
	.align		4
.L_7:
        /*0030*/ 	.byte	0x04, 0x12
        /*0032*/ 	.short	(.L_9 - .L_8)
	.align		4
.L_8:
        /*0034*/ 	.word	index@(_Z26VectorAdditionUsing1DBlockPiS_S_i)
        /*0038*/ 	.word	0x00000000


	//----- nvinfo : EIATTR_MIN_STACK_SIZE
	.align		4
.L_9:
        /*003c*/ 	.byte	0x04, 0x12
        /*003e*/ 	.short	(.L_11 - .L_10)
	.align		4
.L_10:
        /*0040*/ 	.word	index@(_Z27VectorAdditionUsing3DBlocksPiS_S_iii)
        /*0044*/ 	.word	0x00000000
.L_11:


//--------------------- .nv.compat                --------------------------
	.section	.nv.compat,"",@"SHT_CUDA_COMPAT_INFO"
	.align	4
        /*0000*/ 	.byte	0x02, 0x09, 0x00, 0x00, 0x02, 0x02, 0x01, 0x00, 0x02, 0x05, 0x05, 0x00, 0x03, 0x07, 0x01, 0x01
        /*0010*/ 	.byte	0x02, 0x03, 0x00, 0x00, 0x02, 0x06, 0x01, 0x00, 0x04, 0x0b, 0x08, 0x00, 0x09, 0x00, 0x00, 0x00
        /*0020*/ 	.byte	0x00, 0x00, 0x00, 0x00


//--------------------- .nv.info._Z26VectorAdditionUsing1DBlockPiS_S_i --------------------------
	.section	.nv.info._Z26VectorAdditionUsing1DBlockPiS_S_i,"",@"SHT_CUDA_INFO"
	.sectionflags	@""
	.align	4


	//----- nvinfo : EIATTR_CUDA_API_VERSION
	.align		4
        /*0000*/ 	.byte	0x04, 0x37
        /*0002*/ 	.short	(.L_13 - .L_12)
.L_12:
        /*0004*/ 	.word	0x00000082


	//----- nvinfo : EIATTR_KPARAM_INFO
	.align		4
.L_13:
        /*0008*/ 	.byte	0x04, 0x17
        /*000a*/ 	.short	(.L_15 - .L_14)
.L_14:
        /*000c*/ 	.word	0x00000000
        /*0010*/ 	.short	0x0003
        /*0012*/ 	.short	0x0018
        /*0014*/ 	.byte	0x00, 0xf0, 0x11, 0x00


	//----- nvinfo : EIATTR_KPARAM_INFO
	.align		4
.L_15:
        /*0018*/ 	.byte	0x04, 0x17
        /*001a*/ 	.short	(.L_17 - .L_16)
.L_16:
        /*001c*/ 	.word	0x00000000
        /*0020*/ 	.short	0x0002
        /*0022*/ 	.short	0x0010
        /*0024*/ 	.byte	0x00, 0xf5, 0x21, 0x00


	//----- nvinfo : EIATTR_KPARAM_INFO
	.align		4
.L_17:
        /*0028*/ 	.byte	0x04, 0x17
        /*002a*/ 	.short	(.L_19 - .L_18)
.L_18:
        /*002c*/ 	.word	0x00000000
        /*0030*/ 	.short	0x0001
        /*0032*/ 	.short	0x0008
        /*0034*/ 	.byte	0x00, 0xf5, 0x21, 0x00


	//----- nvinfo : EIATTR_KPARAM_INFO
	.align		4
.L_19:
        /*0038*/ 	.byte	0x04, 0x17
        /*003a*/ 	.short	(.L_21 - .L_20)
.L_20:
        /*003c*/ 	.word	0x00000000
        /*0040*/ 	.short	0x0000
        /*0042*/ 	.short	0x0000
        /*0044*/ 	.byte	0x00, 0xf5, 0x21, 0x00


	//----- nvinfo : EIATTR_SPARSE_MMA_MASK
	.align		4
.L_21:
        /*0048*/ 	.byte	0x03, 0x50
        /*004a*/ 	.short	0x0000


	//----- nvinfo : EIATTR_MAXREG_COUNT
	.align		4
        /*004c*/ 	.byte	0x03, 0x1b
        /*004e*/ 	.short	0x00ff


	//----- nvinfo : EIATTR_MERCURY_ISA_VERSION
	.align		4
        /*0050*/ 	.byte	0x03, 0x5f
        /*0052*/ 	.short	0x0101


	//----- nvinfo : EIATTR_VRC_CTA_INIT_COUNT
	.align		4
        /*0054*/ 	.byte	0x02, 0x4a
	.zero		1
	.zero		1


	//----- nvinfo : EIATTR_EXIT_INSTR_OFFSETS
	.align		4
        /*0058*/ 	.byte	0x04, 0x1c
        /*005a*/ 	.short	(.L_23 - .L_22)


	//   ....[0]....
.L_22:
        /*005c*/ 	.word	0x00000070


	//   ....[1]....
        /*0060*/ 	.word	0x00000130


	//----- nvinfo : EIATTR_CBANK_PARAM_SIZE
	.align		4
.L_23:
        /*0064*/ 	.byte	0x03, 0x19
        /*0066*/ 	.short	0x001c


	//----- nvinfo : EIATTR_PARAM_CBANK
	.align		4
        /*0068*/ 	.byte	0x04, 0x0a
        /*006a*/ 	.short	(.L_25 - .L_24)
	.align		4
.L_24:
        /*006c*/ 	.word	index@(.nv.constant0._Z26VectorAdditionUsing1DBlockPiS_S_i)
        /*0070*/ 	.short	0x0380
        /*0072*/ 	.short	0x001c


	//----- nvinfo : EIATTR_SW_WAR
	.align		4
.L_25:
        /*0074*/ 	.byte	0x04, 0x36
        /*0076*/ 	.short	(.L_27 - .L_26)
.L_26:
        /*0078*/ 	.word	0x00000008
.L_27:


//--------------------- .nv.info._Z27VectorAdditionUsing3DBlocksPiS_S_iii --------------------------
	.section	.nv.info._Z27VectorAdditionUsing3DBlocksPiS_S_iii,"",@"SHT_CUDA_INFO"
	.sectionflags	@""
	.align	4


	//----- nvinfo : EIATTR_CUDA_API_VERSION
	.align		4
        /*0000*/ 	.byte	0x04, 0x37
        /*0002*/ 	.short	(.L_29 - .L_28)
.L_28:
        /*0004*/ 	.word	0x00000082


	//----- nvinfo : EIATTR_KPARAM_INFO
	.align		4
.L_29:
        /*0008*/ 	.byte	0x04, 0x17
        /*000a*/ 	.short	(.L_31 - .L_30)
.L_30:
        /*000c*/ 	.word	0x00000000
        /*0010*/ 	.short	0x0005
        /*0012*/ 	.short	0x0020
        /*0014*/ 	.byte	0x00, 0xf0, 0x11, 0x00


	//----- nvinfo : EIATTR_KPARAM_INFO
	.align		4
.L_31:
        /*0018*/ 	.byte	0x04, 0x17
        /*001a*/ 	.short	(.L_33 - .L_32)
.L_32:
        /*001c*/ 	.word	0x00000000
        /*0020*/ 	.short	0x0004
        /*0022*/ 	.short	0x001c
        /*0024*/ 	.byte	0x00, 0xf0, 0x11, 0x00


	//----- nvinfo : EIATTR_KPARAM_INFO
	.align		4
.L_33:
        /*0028*/ 	.byte	0x04, 0x17
        /*002a*/ 	.short	(.L_35 - .L_34)
.L_34:
        /*002c*/ 	.word	0x00000000
        /*0030*/ 	.short	0x0003
        /*0032*/ 	.short	0x0018
        /*0034*/ 	.byte	0x00, 0xf0, 0x11, 0x00


	//----- nvinfo : EIATTR_KPARAM_INFO
	.align		4
.L_35:
        /*0038*/ 	.byte	0x04, 0x17
        /*003a*/ 	.short	(.L_37 - .L_36)
.L_36:
        /*003c*/ 	.word	0x00000000
        /*0040*/ 	.short	0x0002
        /*0042*/ 	.short	0x0010
        /*0044*/ 	.byte	0x00, 0xf5, 0x21, 0x00


	//----- nvinfo : EIATTR_KPARAM_INFO
	.align		4
.L_37:
        /*0048*/ 	.byte	0x04, 0x17
        /*004a*/ 	.short	(.L_39 - .L_38)
.L_38:
        /*004c*/ 	.word	0x00000000
        /*0050*/ 	.short	0x0001
        /*0052*/ 	.short	0x0008
        /*0054*/ 	.byte	0x00, 0xf5, 0x21, 0x00


	//----- nvinfo : EIATTR_KPARAM_INFO
	.align		4
.L_39:
        /*0058*/ 	.byte	0x04, 0x17
        /*005a*/ 	.short	(.L_41 - .L_40)
.L_40:
        /*005c*/ 	.word	0x00000000
        /*0060*/ 	.short	0x0000
        /*0062*/ 	.short	0x0000
        /*0064*/ 	.byte	0x00, 0xf5, 0x21, 0x00


	//----- nvinfo : EIATTR_SPARSE_MMA_MASK
	.align		4
.L_41:
        /*0068*/ 	.byte	0x03, 0x50
        /*006a*/ 	.short	0x0000


	//----- nvinfo : EIATTR_MAXREG_COUNT
	.align		4
        /*006c*/ 	.byte	0x03, 0x1b
        /*006e*/ 	.short	0x00ff


	//----- nvinfo : EIATTR_MERCURY_ISA_VERSION
	.align		4
        /*0070*/ 	.byte	0x03, 0x5f
        /*0072*/ 	.short	0x0101


	//----- nvinfo : EIATTR_VRC_CTA_INIT_COUNT
	.align		4
        /*0074*/ 	.byte	0x02, 0x4a
	.zero		1
	.zero		1


	//----- nvinfo : EIATTR_EXIT_INSTR_OFFSETS
	.align		4
        /*0078*/ 	.byte	0x04, 0x1c
        /*007a*/ 	.short	(.L_43 - .L_42)


	//   ....[0]....
.L_42:
        /*007c*/ 	.word	0x00000120


	//   ....[1]....
        /*0080*/ 	.word	0x00000180


	//   ....[2]....
        /*0084*/ 	.word	0x00000240


	//----- nvinfo : EIATTR_CBANK_PARAM_SIZE
	.align		4
.L_43:
        /*0088*/ 	.byte	0x03, 0x19
        /*008a*/ 	.short	0x0024


	//----- nvinfo : EIATTR_PARAM_CBANK
	.align		4
        /*008c*/ 	.byte	0x04, 0x0a
        /*008e*/ 	.short	(.L_45 - .L_44)
	.align		4
.L_44:
        /*0090*/ 	.word	index@(.nv.constant0._Z27VectorAdditionUsing3DBlocksPiS_S_iii)
        /*0094*/ 	.short	0x0380
        /*0096*/ 	.short	0x0024


	//----- nvinfo : EIATTR_SW_WAR
	.align		4
.L_45:
        /*0098*/ 	.byte	0x04, 0x36
        /*009a*/ 	.short	(.L_47 - .L_46)
.L_46:
        /*009c*/ 	.word	0x00000008
.L_47:


//--------------------- .nv.callgraph             --------------------------
	.section	.nv.callgraph,"",@"SHT_CUDA_CALLGRAPH"
	.align	4
	.sectionentsize	8
	.align		4
        /*0000*/ 	.word	0x00000000
	.align		4
        /*0004*/ 	.word	0xffffffff
	.align		4
        /*0008*/ 	.word	0x00000000
	.align		4
        /*000c*/ 	.word	0xfffffffe
	.align		4
        /*0010*/ 	.word	0x00000000
	.align		4
        /*0014*/ 	.word	0xfffffffd
	.align		4
        /*0018*/ 	.word	0x00000000
	.align		4
        /*001c*/ 	.word	0xfffffffc


//--------------------- .text._Z26VectorAdditionUsing1DBlockPiS_S_i --------------------------
	.section	.text._Z26VectorAdditionUsing1DBlockPiS_S_i,"ax",@progbits
	.align	128
        .global         _Z26VectorAdditionUsing1DBlockPiS_S_i
        .type           _Z26VectorAdditionUsing1DBlockPiS_S_i,@function
        .size           _Z26VectorAdditionUsing1DBlockPiS_S_i,(.L_x_2 - _Z26VectorAdditionUsing1DBlockPiS_S_i)
        .other          _Z26VectorAdditionUsing1DBlockPiS_S_i,@"STO_CUDA_ENTRY STV_DEFAULT"
_Z26VectorAdditionUsing1DBlockPiS_S_i:
.text._Z26VectorAdditionUsing1DBlockPiS_S_i:
[----:B------:R-:W-:Y:S01]  /*0000*/  LDC R1, c[0x0][0x37c] ;  /* 0x0000df00ff017b82 */ /* 0x000fe20000000800 */
[----:B------:R-:W0:Y:S01]  /*0010*/  S2R R9, SR_CTAID.X ;  /* 0x0000000000097919 */ /* 0x000e220000002500 */
[----:B------:R-:W0:Y:S01]  /*0020*/  LDCU UR4, c[0x0][0x360] ;  /* 0x00006c00ff0477ac */ /* 0x000e220008000800 */
[----:B------:R-:W0:Y:S01]  /*0030*/  S2R R0, SR_TID.X ;  /* 0x0000000000007919 */ /* 0x000e220000002100 */
[----:B------:R-:W1:Y:S01]  /*0040*/  LDCU UR5, c[0x0][0x398] ;  /* 0x00007300ff0577ac */ /* 0x000e620008000800 */
[----:B0-----:R-:W-:-:S05]  /*0050*/  IMAD R9, R9, UR4, R0 ;  /* 0x0000000409097c24 */ /* 0x001fca000f8e0200 */
[----:B-1----:R-:W-:-:S13]  /*0060*/  ISETP.GE.AND P0, PT, R9, UR5, PT ;  /* 0x0000000509007c0c */ /* 0x002fda000bf06270 */
[----:B------:R-:W-:Y:S05]  /*0070*/  @P0 EXIT ;  /* 0x000000000000094d */ /* 0x000fea0003800000 */
[----:B------:R-:W0:Y:S01]  /*0080*/  LDC.64 R2, c[0x0][0x380] ;  /* 0x0000e000ff027b82 */ /* 0x000e220000000a00 */
[----:B------:R-:W1:Y:S07]  /*0090*/  LDCU.64 UR4, c[0x0][0x358] ;  /* 0x00006b00ff0477ac */ /* 0x000e6e0008000a00 */
[----:B------:R-:W2:Y:S08]  /*00a0*/  LDC.64 R4, c[0x0][0x388] ;  /* 0x0000e200ff047b82 */ /* 0x000eb00000000a00 */
[----:B------:R-:W3:Y:S01]  /*00b0*/  LDC.64 R6, c[0x0][0x390] ;  /* 0x0000e400ff067b82 */ /* 0x000ee20000000a00 */
[----:B0-----:R-:W-:-:S06]  /*00c0*/  IMAD.WIDE R2, R9, 0x4, R2 ;  /* 0x0000000409027825 */ /* 0x001fcc00078e0202 */
[----:B-1----:R-:W4:Y:S01]  /*00d0*/  LDG.E R2, desc[UR4][R2.64] ;  /* 0x0000000402027981 */ /* 0x002f22000c1e1900 */
[----:B--2---:R-:W-:-:S06]  /*00e0*/  IMAD.WIDE R4, R9, 0x4, R4 ;  /* 0x0000000409047825 */ /* 0x004fcc00078e0204 */
[----:B------:R-:W4:Y:S01]  /*00f0*/  LDG.E R5, desc[UR4][R4.64] ;  /* 0x0000000404057981 */ /* 0x000f22000c1e1900 */
[----:B---3--:R-:W-:Y:S01]  /*0100*/  IMAD.WIDE R6, R9, 0x4, R6 ;  /* 0x0000000409067825 */ /* 0x008fe200078e0206 */
[----:B----4-:R-:W-:-:S05]  /*0110*/  IADD3 R9, PT, PT, R2, R5, RZ ;  /* 0x0000000502097210 */ /* 0x010fca0007ffe0ff */
[----:B------:R-:W-:Y:S01]  /*0120*/  STG.E desc[UR4][R6.64], R9 ;  /* 0x0000000906007986 */ /* 0x000fe2000c101904 */
[----:B------:R-:W-:Y:S05]  /*0130*/  EXIT ;  /* 0x000000000000794d */ /* 0x000fea0003800000 */
.L_x_0:
[----:B------:R-:W-:-:S00]  /*0140*/  BRA `(.L_x_0) ;  /* 0xfffffffc00fc7947 */ /* 0x000fc0000383ffff */
[----:B------:R-:W-:-:S00]  /*0150*/  NOP ;  /* 0x0000000000007918 */ /* 0x000fc00000000000 */
        /* <DEDUP_REMOVED lines=10> */
.L_x_2:


//--------------------- .text._Z27VectorAdditionUsing3DBlocksPiS_S_iii --------------------------
	.section	.text._Z27VectorAdditionUsing3DBlocksPiS_S_iii,"ax",@progbits
	.align	128
        .global         _Z27VectorAdditionUsing3DBlocksPiS_S_iii
        .type           _Z27VectorAdditionUsing3DBlocksPiS_S_iii,@function
        .size           _Z27VectorAdditionUsing3DBlocksPiS_S_iii,(.L_x_3 - _Z27VectorAdditionUsing3DBlocksPiS_S_iii)
        .other          _Z27VectorAdditionUsing3DBlocksPiS_S_iii,@"STO_CUDA_ENTRY STV_DEFAULT"
_Z27VectorAdditionUsing3DBlocksPiS_S_iii:
.text._Z27VectorAdditionUsing3DBlocksPiS_S_iii:
[----:B------:R-:W-:Y:S01]  /*0000*/  LDC R1, c[0x0][0x37c] ;  /* 0x0000df00ff017b82 */ /* 0x000fe20000000800 */
[----:B------:R-:W0:Y:S07]  /*0010*/  S2R R5, SR_TID.Y ;  /* 0x0000000000057919 */ /* 0x000e2e0000002200 */
[----:B------:R-:W1:Y:S01]  /*0020*/  LDC R0, c[0x0][0x360] ;  /* 0x0000d800ff007b82 */ /* 0x000e620000000800 */
[----:B------:R-:W2:Y:S01]  /*0030*/  LDCU.64 UR8, c[0x0][0x398] ;  /* 0x00007300ff0877ac */ /* 0x000ea20008000a00 */
[----:B------:R-:W1:Y:S01]  /*0040*/  S2R R3, SR_TID.X ;  /* 0x0000000000037919 */ /* 0x000e620000002100 */
[----:B------:R-:W3:Y:S01]  /*0050*/  LDCU UR7, c[0x0][0x3a0] ;  /* 0x00007400ff0777ac */ /* 0x000ee20008000800 */
[----:B------:R-:W4:Y:S04]  /*0060*/  S2R R7, SR_TID.Z ;  /* 0x0000000000077919 */ /* 0x000f280000002300 */
[----:B------:R-:W0:Y:S08]  /*0070*/  S2UR UR5, SR_CTAID.Y ;  /* 0x00000000000579c3 */ /* 0x000e300000002600 */
[----:B------:R-:W0:Y:S08]  /*0080*/  LDC R2, c[0x0][0x364] ;  /* 0x0000d900ff027b82 */ /* 0x000e300000000800 */
[----:B------:R-:W1:Y:S08]  /*0090*/  S2UR UR4, SR_CTAID.X ;  /* 0x00000000000479c3 */ /* 0x000e700000002500 */
[----:B------:R-:W4:Y:S08]  /*00a0*/  S2UR UR6, SR_CTAID.Z ;  /* 0x00000000000679c3 */ /* 0x000f300000002700 */
[----:B------:R-:W4:Y:S01]  /*00b0*/  LDC R4, c[0x0][0x368] ;  /* 0x0000da00ff047b82 */ /* 0x000f220000000800 */
[----:B0-----:R-:W-:-:S05]  /*00c0*/  IMAD R2, R2, UR5, R5 ;  /* 0x0000000502027c24 */ /* 0x001fca000f8e0205 */
[----:B--2---:R-:W-:Y:S01]  /*00d0*/  ISETP.GE.AND P0, PT, R2, UR9, PT ;  /* 0x0000000902007c0c */ /* 0x004fe2000bf06270 */
[----:B-1----:R-:W-:-:S05]  /*00e0*/  IMAD R0, R0, UR4, R3 ;  /* 0x0000000400007c24 */ /* 0x002fca000f8e0203 */
[----:B------:R-:W-:Y:S01]  /*00f0*/  ISETP.GE.OR P0, PT, R0, UR8, P0 ;  /* 0x0000000800007c0c */ /* 0x000fe20008706670 */
[----:B----4-:R-:W-:-:S05]  /*0100*/  IMAD R3, R4, UR6, R7 ;  /* 0x0000000604037c24 */ /* 0x010fca000f8e0207 */
[----:B---3--:R-:W-:-:S13]  /*0110*/  ISETP.GE.OR P0, PT, R3, UR7, P0 ;  /* 0x0000000703007c0c */ /* 0x008fda0008706670 */
[----:B------:R-:W-:Y:S05]  /*0120*/  @P0 EXIT ;  /* 0x000000000000094d */ /* 0x000fea0003800000 */
[----:B------:R-:W-:Y:S02]  /*0130*/  UIMAD UR4, UR9, UR8, URZ ;  /* 0x00000008090472a4 */ /* 0x000fe4000f8e02ff */
[----:B------:R-:W-:Y:S02]  /*0140*/  IMAD R3, R3, UR9, R2 ;  /* 0x0000000903037c24 */ /* 0x000fe4000f8e0202 */
[----:B------:R-:W-:Y:S02]  /*0150*/  UIMAD UR4, UR4, UR7, URZ ;  /* 0x00000007040472a4 */ /* 0x000fe4000f8e02ff */
[----:B------:R-:W-:-:S05]  /*0160*/  IMAD R9, R3, UR8, R0 ;  /* 0x0000000803097c24 */ /* 0x000fca000f8e0200 */
[----:B------:R-:W-:-:S13]  /*0170*/  ISETP.GE.AND P0, PT, R9, UR4, PT ;  /* 0x0000000409007c0c */ /* 0x000fda000bf06270 */
        /* <DEDUP_REMOVED lines=13> */
.L_x_1:
        /* <DEDUP_REMOVED lines=11> */
.L_x_3:


//--------------------- .nv.shared.reserved.0     --------------------------
	.section	.nv.shared.reserved.0,"aw",@nobits
	.weak		__nv_reservedSMEM_offset_0_alias
	.size		__nv_reservedSMEM_offset_0_alias, 0, 64
	.other		__nv_reservedSMEM_offset_0_alias,@"STO_CUDA_RESERVED_SHARED STV_DEFAULT"
__nv_reservedSMEM_offset_0_alias:
	.zero		0
	.zero		64


//--------------------- .nv.constant0._Z26VectorAdditionUsing1DBlockPiS_S_i --------------------------
	.section	.nv.constant0._Z26VectorAdditionUsing1DBlockPiS_S_i,"a",@progbits
	.sectionflags	@""
	.align	4
.nv.constant0._Z26VectorAdditionUsing1DBlockPiS_S_i:
	.zero		924


//--------------------- .nv.constant0._Z27VectorAdditionUsing3DBlocksPiS_S_iii --------------------------
	.section	.nv.constant0._Z27VectorAdditionUsing3DBlocksPiS_S_iii,"a",@progbits
	.sectionflags	@""
	.align	4
.nv.constant0._Z27VectorAdditionUsing3DBlocksPiS_S_iii:
	.zero		932


//--------------------- SYMBOLS --------------------------

	.type		.nv.reservedSmem.offset0,@object
	.size		.nv.reservedSmem.offset0,0x4
